//
// Generated by NVIDIA NVVM Compiler
//
// Compiler Build ID: CL-36424714
// Cuda compilation tools, release 13.0, V13.0.88
// Based on NVVM 20.0.0
//

.version 9.0
.target sm_100
.address_size 64

	// .globl	_Z12matrix_naivePfS_S_iii

.visible .entry _Z12matrix_naivePfS_S_iii(
	.param .u64 .ptr .align 1 _Z12matrix_naivePfS_S_iii_param_0,
	.param .u64 .ptr .align 1 _Z12matrix_naivePfS_S_iii_param_1,
	.param .u64 .ptr .align 1 _Z12matrix_naivePfS_S_iii_param_2,
	.param .u32 _Z12matrix_naivePfS_S_iii_param_3,
	.param .u32 _Z12matrix_naivePfS_S_iii_param_4,
	.param .u32 _Z12matrix_naivePfS_S_iii_param_5
)
{
	.reg .pred 	%p<11>;
	.reg .b32 	%r<41>;
	.reg .b32 	%f<68>;
	.reg .b64 	%rd<40>;

	ld.param.u64 	%rd4, [_Z12matrix_naivePfS_S_iii_param_0];
	ld.param.u64 	%rd5, [_Z12matrix_naivePfS_S_iii_param_1];
	ld.param.u64 	%rd6, [_Z12matrix_naivePfS_S_iii_param_2];
	ld.param.u32 	%r20, [_Z12matrix_naivePfS_S_iii_param_3];
	ld.param.u32 	%r21, [_Z12matrix_naivePfS_S_iii_param_4];
	ld.param.u32 	%r22, [_Z12matrix_naivePfS_S_iii_param_5];
	cvta.to.global.u64 	%rd1, %rd6;
	cvta.to.global.u64 	%rd2, %rd5;
	mov.u32 	%r23, %ctaid.x;
	mov.u32 	%r24, %ntid.x;
	mov.u32 	%r25, %tid.x;
	mad.lo.s32 	%r1, %r23, %r24, %r25;
	rem.s32 	%r2, %r1, %r21;
	mul.lo.s32 	%r26, %r22, %r21;
	setp.ge.s32 	%p1, %r1, %r26;
	@%p1 bra 	$L__BB0_14;
	setp.lt.s32 	%p2, %r20, 1;
	mov.f32 	%f67, 0f00000000;
	@%p2 bra 	$L__BB0_13;
	sub.s32 	%r3, %r1, %r2;
	and.b32  	%r4, %r20, 7;
	setp.lt.u32 	%p3, %r20, 8;
	mov.f32 	%f67, 0f00000000;
	mov.b32 	%r39, 0;
	@%p3 bra 	$L__BB0_5;
	and.b32  	%r39, %r20, 2147483640;
	neg.s32 	%r37, %r39;
	shl.b32 	%r7, %r21, 3;
	add.s64 	%rd3, %rd2, 16;
	mov.f32 	%f67, 0f00000000;
	mul.wide.s32 	%rd11, %r21, 4;
	mov.u32 	%r35, %r3;
	mov.u32 	%r36, %r2;
$L__BB0_4:
	.pragma "nounroll";
	mul.wide.s32 	%rd7, %r35, 4;
	add.s64 	%rd8, %rd3, %rd7;
	ld.global.f32 	%f17, [%rd8+-16];
	mul.wide.s32 	%rd9, %r36, 4;
	add.s64 	%rd10, %rd1, %rd9;
	ld.global.f32 	%f18, [%rd10];
	fma.rn.f32 	%f19, %f17, %f18, %f67;
	ld.global.f32 	%f20, [%rd8+-12];
	add.s64 	%rd12, %rd10, %rd11;
	ld.global.f32 	%f21, [%rd12];
	fma.rn.f32 	%f22, %f20, %f21, %f19;
	ld.global.f32 	%f23, [%rd8+-8];
	add.s64 	%rd13, %rd12, %rd11;
	ld.global.f32 	%f24, [%rd13];
	fma.rn.f32 	%f25, %f23, %f24, %f22;
	ld.global.f32 	%f26, [%rd8+-4];
	add.s64 	%rd14, %rd13, %rd11;
	ld.global.f32 	%f27, [%rd14];
	fma.rn.f32 	%f28, %f26, %f27, %f25;
	ld.global.f32 	%f29, [%rd8];
	add.s64 	%rd15, %rd14, %rd11;
	ld.global.f32 	%f30, [%rd15];
	fma.rn.f32 	%f31, %f29, %f30, %f28;
	ld.global.f32 	%f32, [%rd8+4];
	add.s64 	%rd16, %rd15, %rd11;
	ld.global.f32 	%f33, [%rd16];
	fma.rn.f32 	%f34, %f32, %f33, %f31;
	ld.global.f32 	%f35, [%rd8+8];
	add.s64 	%rd17, %rd16, %rd11;
	ld.global.f32 	%f36, [%rd17];
	fma.rn.f32 	%f37, %f35, %f36, %f34;
	ld.global.f32 	%f38, [%rd8+12];
	add.s64 	%rd18, %rd17, %rd11;
	ld.global.f32 	%f39, [%rd18];
	fma.rn.f32 	%f67, %f38, %f39, %f37;
	add.s32 	%r37, %r37, 8;
	add.s32 	%r36, %r36, %r7;
	add.s32 	%r35, %r35, 8;
	setp.ne.s32 	%p4, %r37, 0;
	@%p4 bra 	$L__BB0_4;
$L__BB0_5:
	setp.eq.s32 	%p5, %r4, 0;
	@%p5 bra 	$L__BB0_13;
	and.b32  	%r15, %r20, 3;
	setp.lt.u32 	%p6, %r4, 4;
	@%p6 bra 	$L__BB0_8;
	add.s32 	%r28, %r3, %r39;
	mul.wide.s32 	%rd19, %r28, 4;
	add.s64 	%rd20, %rd2, %rd19;
	ld.global.f32 	%f41, [%rd20];
	mad.lo.s32 	%r29, %r39, %r21, %r2;
	mul.wide.s32 	%rd21, %r29, 4;
	add.s64 	%rd22, %rd1, %rd21;
	ld.global.f32 	%f42, [%rd22];
	fma.rn.f32 	%f43, %f41, %f42, %f67;
	ld.global.f32 	%f44, [%rd20+4];
	mul.wide.s32 	%rd23, %r21, 4;
	add.s64 	%rd24, %rd22, %rd23;
	ld.global.f32 	%f45, [%rd24];
	fma.rn.f32 	%f46, %f44, %f45, %f43;
	ld.global.f32 	%f47, [%rd20+8];
	add.s64 	%rd25, %rd24, %rd23;
	ld.global.f32 	%f48, [%rd25];
	fma.rn.f32 	%f49, %f47, %f48, %f46;
	ld.global.f32 	%f50, [%rd20+12];
	add.s64 	%rd26, %rd25, %rd23;
	ld.global.f32 	%f51, [%rd26];
	fma.rn.f32 	%f67, %f50, %f51, %f49;
	add.s32 	%r39, %r39, 4;
$L__BB0_8:
	setp.eq.s32 	%p7, %r15, 0;
	@%p7 bra 	$L__BB0_13;
	setp.eq.s32 	%p8, %r15, 1;
	@%p8 bra 	$L__BB0_11;
	add.s32 	%r30, %r3, %r39;
	mul.wide.s32 	%rd27, %r30, 4;
	add.s64 	%rd28, %rd2, %rd27;
	ld.global.f32 	%f53, [%rd28];
	mad.lo.s32 	%r31, %r39, %r21, %r2;
	mul.wide.s32 	%rd29, %r31, 4;
	add.s64 	%rd30, %rd1, %rd29;
	ld.global.f32 	%f54, [%rd30];
	fma.rn.f32 	%f55, %f53, %f54, %f67;
	ld.global.f32 	%f56, [%rd28+4];
	mul.wide.s32 	%rd31, %r21, 4;
	add.s64 	%rd32, %rd30, %rd31;
	ld.global.f32 	%f57, [%rd32];
	fma.rn.f32 	%f67, %f56, %f57, %f55;
	add.s32 	%r39, %r39, 2;
$L__BB0_11:
	and.b32  	%r32, %r20, 1;
	setp.eq.b32 	%p9, %r32, 1;
	not.pred 	%p10, %p9;
	@%p10 bra 	$L__BB0_13;
	add.s32 	%r33, %r3, %r39;
	mul.wide.s32 	%rd33, %r33, 4;
	add.s64 	%rd34, %rd2, %rd33;
	ld.global.f32 	%f58, [%rd34];
	mad.lo.s32 	%r34, %r39, %r21, %r2;
	mul.wide.s32 	%rd35, %r34, 4;
	add.s64 	%rd36, %rd1, %rd35;
	ld.global.f32 	%f59, [%rd36];
	fma.rn.f32 	%f67, %f58, %f59, %f67;
$L__BB0_13:
	cvta.to.global.u64 	%rd37, %rd4;
	mul.wide.s32 	%rd38, %r1, 4;
	add.s64 	%rd39, %rd37, %rd38;
	st.global.f32 	[%rd39], %f67;
$L__BB0_14:
	ret;

}


// ===== COMPILED SASS (sm_100) =====

	.target	sm_100

	.elftype	@"ET_EXEC"


//--------------------- .note.nv.tkinfo           --------------------------
	.section	.note.nv.tkinfo,"",@"SHT_NOTE"
	.sectionflags	@"SHF_NOTE_NV_TKINFO"
	.tkinfo
        /*0018*/ 	.word	0x00000002
        /*0030*/ 	.string	""
        /*0030*/ 	.string	"ptxas"
        /*0030*/ 	.string	"Cuda compilation tools, release 13.0, V13.0.88"
        /*0030*/ 	.string	"Build cuda_13.0.r13.0/compiler.36424714_0"
        /*0030*/ 	.string	"-arch sm_100 -m 64 "



//--------------------- .note.nv.cuinfo           --------------------------
	.section	.note.nv.cuinfo,"",@"SHT_NOTE"
	.sectionflags	@"SHF_NOTE_NV_CUINFO"
        /*0018*/ 	.short	0x0002
        /*001a*/ 	.short	0x0064
        /*001c*/ 	.short	0x0082
	.zero		2


//--------------------- .nv.info                  --------------------------
	.section	.nv.info,"",@"SHT_CUDA_INFO"
	.align	4


	//----- nvinfo : EIATTR_REGCOUNT
	.align		4
        /*0000*/ 	.byte	0x04, 0x2f
        /*0002*/ 	.short	(.L_1 - .L_0)
	.align		4
.L_0:
        /*0004*/ 	.word	index@(_Z12matrix_naivePfS_S_iii)
        /*0008*/ 	.word	0x00000020


	//----- nvinfo : EIATTR_FRAME_SIZE
	.align		4
.L_1:
        /*000c*/ 	.byte	0x04, 0x11
        /*000e*/ 	.short	(.L_3 - .L_2)
	.align		4
.L_2:
        /*0010*/ 	.word	index@(_Z12matrix_naivePfS_S_iii)
        /*0014*/ 	.word	0x00000000


	//----- nvinfo : EIATTR_MIN_STACK_SIZE
	.align		4
.L_3:
        /*0018*/ 	.byte	0x04, 0x12
        /*001a*/ 	.short	(.L_5 - .L_4)
	.align		4
.L_4:
        /*001c*/ 	.word	index@(_Z12matrix_naivePfS_S_iii)
        /*0020*/ 	.word	0x00000000
.L_5:


//--------------------- .nv.compat                --------------------------
	.section	.nv.compat,"",@"SHT_CUDA_COMPAT_INFO"
	.align	4
        /*0000*/ 	.byte	0x02, 0x09, 0x00, 0x00, 0x02, 0x02, 0x01, 0x00, 0x02, 0x05, 0x05, 0x00, 0x03, 0x07, 0x01, 0x01
        /*0010*/ 	.byte	0x02, 0x03, 0x00, 0x00, 0x02, 0x06, 0x01, 0x00, 0x04, 0x0b, 0x08, 0x00, 0x09, 0x00, 0x00, 0x00
        /*0020*/ 	.byte	0x00, 0x00, 0x00, 0x00


//--------------------- .nv.info._Z12matrix_naivePfS_S_iii --------------------------
	.section	.nv.info._Z12matrix_naivePfS_S_iii,"",@"SHT_CUDA_INFO"
	.sectionflags	@""
	.align	4


	//----- nvinfo : EIATTR_CUDA_API_VERSION
	.align		4
        /*0000*/ 	.byte	0x04, 0x37
        /*0002*/ 	.short	(.L_7 - .L_6)
.L_6:
        /*0004*/ 	.word	0x00000082


	//----- nvinfo : EIATTR_KPARAM_INFO
	.align		4
.L_7:
        /*0008*/ 	.byte	0x04, 0x17
        /*000a*/ 	.short	(.L_9 - .L_8)
.L_8:
        /*000c*/ 	.word	0x00000000
        /*0010*/ 	.short	0x0005
        /*0012*/ 	.short	0x0020
        /*0014*/ 	.byte	0x00, 0xf0, 0x11, 0x00


	//----- nvinfo : EIATTR_KPARAM_INFO
	.align		4
.L_9:
        /*0018*/ 	.byte	0x04, 0x17
        /*001a*/ 	.short	(.L_11 - .L_10)
.L_10:
        /*001c*/ 	.word	0x00000000
        /*0020*/ 	.short	0x0004
        /*0022*/ 	.short	0x001c
        /*0024*/ 	.byte	0x00, 0xf0, 0x11, 0x00


	//----- nvinfo : EIATTR_KPARAM_INFO
	.align		4
.L_11:
        /*0028*/ 	.byte	0x04, 0x17
        /*002a*/ 	.short	(.L_13 - .L_12)
.L_12:
        /*002c*/ 	.word	0x00000000
        /*0030*/ 	.short	0x0003
        /*0032*/ 	.short	0x0018
        /*0034*/ 	.byte	0x00, 0xf0, 0x11, 0x00


	//----- nvinfo : EIATTR_KPARAM_INFO
	.align		4
.L_13:
        /*0038*/ 	.byte	0x04, 0x17
        /*003a*/ 	.short	(.L_15 - .L_14)
.L_14:
        /*003c*/ 	.word	0x00000000
        /*0040*/ 	.short	0x0002
        /*0042*/ 	.short	0x0010
        /*0044*/ 	.byte	0x00, 0xf5, 0x21, 0x00


	//----- nvinfo : EIATTR_KPARAM_INFO
	.align		4
.L_15:
        /*0048*/ 	.byte	0x04, 0x17
        /*004a*/ 	.short	(.L_17 - .L_16)
.L_16:
        /*004c*/ 	.word	0x00000000
        /*0050*/ 	.short	0x0001
        /*0052*/ 	.short	0x0008
        /*0054*/ 	.byte	0x00, 0xf5, 0x21, 0x00


	//----- nvinfo : EIATTR_KPARAM_INFO
	.align		4
.L_17:
        /*0058*/ 	.byte	0x04, 0x17
        /*005a*/ 	.short	(.L_19 - .L_18)
.L_18:
        /*005c*/ 	.word	0x00000000
        /*0060*/ 	.short	0x0000
        /*0062*/ 	.short	0x0000
        /*0064*/ 	.byte	0x00, 0xf5, 0x21, 0x00


	//----- nvinfo : EIATTR_SPARSE_MMA_MASK
	.align		4
.L_19:
        /*0068*/ 	.byte	0x03, 0x50
        /*006a*/ 	.short	0x0000


	//----- nvinfo : EIATTR_MAXREG_COUNT
	.align		4
        /*006c*/ 	.byte	0x03, 0x1b
        /*006e*/ 	.short	0x00ff


	//----- nvinfo : EIATTR_MERCURY_ISA_VERSION
	.align		4
        /*0070*/ 	.byte	0x03, 0x5f
        /*0072*/ 	.short	0x0101


	//----- nvinfo : EIATTR_VRC_CTA_INIT_COUNT
	.align		4
        /*0074*/ 	.byte	0x02, 0x4a
	.zero		1
	.zero		1


	//----- nvinfo : EIATTR_EXIT_INSTR_OFFSETS
	.align		4
        /*0078*/ 	.byte	0x04, 0x1c
        /*007a*/ 	.short	(.L_21 - .L_20)


	//   ....[0]....
.L_20:
        /*007c*/ 	.word	0x00000170


	//   ....[1]....
        /*0080*/ 	.word	0x00000950


	//----- nvinfo : EIATTR_CBANK_PARAM_SIZE
	.align		4
.L_21:
        /*0084*/ 	.byte	0x03, 0x19
        /*0086*/ 	.short	0x0024


	//----- nvinfo : EIATTR_PARAM_CBANK
	.align		4
        /*0088*/ 	.byte	0x04, 0x0a
        /*008a*/ 	.short	(.L_23 - .L_22)
	.align		4
.L_22:
        /*008c*/ 	.word	index@(.nv.constant0._Z12matrix_naivePfS_S_iii)
        /*0090*/ 	.short	0x0380
        /*0092*/ 	.short	0x0024


	//----- nvinfo : EIATTR_SW_WAR
	.align		4
.L_23:
        /*0094*/ 	.byte	0x04, 0x36
        /*0096*/ 	.short	(.L_25 - .L_24)
.L_24:
        /*0098*/ 	.word	0x00000008
.L_25:


//--------------------- .nv.callgraph             --------------------------
	.section	.nv.callgraph,"",@"SHT_CUDA_CALLGRAPH"
	.align	4
	.sectionentsize	8
	.align		4
        /*0000*/ 	.word	0x00000000
	.align		4
        /*0004*/ 	.word	0xffffffff
	.align		4
        /*0008*/ 	.word	0x00000000
	.align		4
        /*000c*/ 	.word	0xfffffffe
	.align		4
        /*0010*/ 	.word	0x00000000
	.align		4
        /*0014*/ 	.word	0xfffffffd
	.align		4
        /*0018*/ 	.word	0x00000000
	.align		4
        /*001c*/ 	.word	0xfffffffc


//--------------------- .text._Z12matrix_naivePfS_S_iii --------------------------
	.section	.text._Z12matrix_naivePfS_S_iii,"ax",@progbits
	.align	128
        .global         _Z12matrix_naivePfS_S_iii
        .type           _Z12matrix_naivePfS_S_iii,@function
        .size           _Z12matrix_naivePfS_S_iii,(.L_x_5 - _Z12matrix_naivePfS_S_iii)
        .other          _Z12matrix_naivePfS_S_iii,@"STO_CUDA_ENTRY STV_DEFAULT"
_Z12matrix_naivePfS_S_iii:
.text._Z12matrix_naivePfS_S_iii:
[----:B------:R-:W-:Y:S08]  /*0000*/  LDC R1, c[0x0][0x37c] ;  /* 0x0000df00ff017b82 */ /* 0x000ff00000000800 */
[----:B------:R-:W0:Y:S01]  /*0010*/  LDC R15, c[0x0][0x39c] ;  /* 0x0000e700ff0f7b82 */ /* 0x000e220000000800 */
[----:B------:R-:W1:Y:S07]  /*0020*/  S2R R5, SR_TID.X ;  /* 0x0000000000057919 */ /* 0x000e6e0000002100 */
[----:B------:R-:W1:Y:S08]  /*0030*/  S2UR UR4, SR_CTAID.X ;  /* 0x00000000000479c3 */ /* 0x000e700000002500 */
[----:B------:R-:W1:Y:S01]  /*0040*/  LDC R0, c[0x0][0x360] ;  /* 0x0000d800ff007b82 */ /* 0x000e620000000800 */
[----:B0-----:R-:W-:-:S04]  /*0050*/  IABS R7, R15 ;  /* 0x0000000f00077213 */ /* 0x001fc80000000000 */
[----:B------:R-:W0:Y:S01]  /*0060*/  I2F.RP R4, R7 ;  /* 0x0000000700047306 */ /* 0x000e220000209400 */
[----:B-1----:R-:W-:Y:S01]  /*0070*/  IMAD R0, R0, UR4, R5 ;  /* 0x0000000400007c24 */ /* 0x002fe2000f8e0205 */
[----:B------:R-:W1:Y:S06]  /*0080*/  LDCU UR4, c[0x0][0x3a0] ;  /* 0x00007400ff0477ac */ /* 0x000e6c0008000800 */
[----:B0-----:R-:W0:Y:S01]  /*0090*/  MUFU.RCP R4, R4 ;  /* 0x0000000400047308 */ /* 0x001e220000001000 */
[----:B------:R-:W-:Y:S02]  /*00a0*/  IABS R16, R0 ;  /* 0x0000000000107213 */ /* 0x000fe40000000000 */
[----:B0-----:R-:W-:-:S05]  /*00b0*/  IADD3 R2, PT, PT, R4, 0xffffffe, RZ ;  /* 0x0ffffffe04027810 */ /* 0x001fca0007ffe0ff */
[----:B------:R0:W2:Y:S02]  /*00c0*/  F2I.FTZ.U32.TRUNC.NTZ R3, R2 ;  /* 0x0000000200037305 */ /* 0x0000a4000021f000 */
[----:B0-----:R-:W-:Y:S01]  /*00d0*/  HFMA2 R2, -RZ, RZ, 0, 0 ;  /* 0x00000000ff027431 */ /* 0x001fe200000001ff */
[----:B--2---:R-:W-:-:S05]  /*00e0*/  IADD3 R6, PT, PT, RZ, -R3, RZ ;  /* 0x80000003ff067210 */ /* 0x004fca0007ffe0ff */
[----:B------:R-:W-:-:S04]  /*00f0*/  IMAD R5, R6, R7, RZ ;  /* 0x0000000706057224 */ /* 0x000fc800078e02ff */
[----:B------:R-:W-:-:S06]  /*0100*/  IMAD.HI.U32 R3, R3, R5, R2 ;  /* 0x0000000503037227 */ /* 0x000fcc00078e0002 */
[----:B------:R-:W-:-:S05]  /*0110*/  IMAD.HI.U32 R3, R3, R16, RZ ;  /* 0x0000001003037227 */ /* 0x000fca00078e00ff */
[----:B------:R-:W-:Y:S01]  /*0120*/  IADD3 R2, PT, PT, -R3, RZ, RZ ;  /* 0x000000ff03027210 */ /* 0x000fe20007ffe1ff */
[----:B-1----:R-:W-:-:S04]  /*0130*/  IMAD R3, R15, UR4, RZ ;  /* 0x000000040f037c24 */ /* 0x002fc8000f8e02ff */
[----:B------:R-:W-:Y:S01]  /*0140*/  IMAD R16, R7, R2, R16 ;  /* 0x0000000207107224 */ /* 0x000fe200078e0210 */
[----:B------:R-:W-:-:S04]  /*0150*/  ISETP.GE.AND P1, PT, R0, R3, PT ;  /* 0x000000030000720c */ /* 0x000fc80003f26270 */
[----:B------:R-:W-:-:S09]  /*0160*/  ISETP.GT.U32.AND P0, PT, R7, R16, PT ;  /* 0x000000100700720c */ /* 0x000fd20003f04070 */
[----:B------:R-:W-:Y:S05]  /*0170*/  @P1 EXIT ;  /* 0x000000000000194d */ /* 0x000fea0003800000 */
[----:B------:R-:W0:Y:S01]  /*0180*/  LDC R14, c[0x0][0x398] ;  /* 0x0000e600ff0e7b82 */ /* 0x000e220000000800 */
[----:B------:R-:W-:Y:S01]  /*0190*/  @!P0 IADD3 R16, PT, PT, R16, -R7, RZ ;  /* 0x8000000710108210 */ /* 0x000fe20007ffe0ff */
[----:B------:R-:W1:Y:S01]  /*01a0*/  LDCU.64 UR6, c[0x0][0x358] ;  /* 0x00006b00ff0677ac */ /* 0x000e620008000a00 */
[----:B------:R-:W-:Y:S02]  /*01b0*/  ISETP.GE.AND P1, PT, R0, RZ, PT ;  /* 0x000000ff0000720c */ /* 0x000fe40003f26270 */
[----:B------:R-:W-:Y:S02]  /*01c0*/  ISETP.GT.U32.AND P2, PT, R7, R16, PT ;  /* 0x000000100700720c */ /* 0x000fe40003f44070 */
[----:B------:R-:W-:Y:S02]  /*01d0*/  ISETP.NE.AND P0, PT, R15, RZ, PT ;  /* 0x000000ff0f00720c */ /* 0x000fe40003f05270 */
[----:B------:R-:W-:-:S09]  /*01e0*/  MOV R26, RZ ;  /* 0x000000ff001a7202 */ /* 0x000fd20000000f00 */
[----:B------:R-:W-:-:S04]  /*01f0*/  @!P2 IADD3 R16, PT, PT, R16, -R7, RZ ;  /* 0x800000071010a210 */ /* 0x000fc80007ffe0ff */
[----:B------:R-:W-:Y:S02]  /*0200*/  @!P1 IADD3 R16, PT, PT, -R16, RZ, RZ ;  /* 0x000000ff10109210 */ /* 0x000fe40007ffe1ff */
[----:B0-----:R-:W-:Y:S02]  /*0210*/  ISETP.GE.AND P2, PT, R14, 0x1, PT ;  /* 0x000000010e00780c */ /* 0x001fe40003f46270 */
[----:B------:R-:W-:-:S11]  /*0220*/  @!P0 LOP3.LUT R16, RZ, R15, RZ, 0x33, !PT ;  /* 0x0000000fff108212 */ /* 0x000fd600078e33ff */
[----:B-1----:R-:W-:Y:S05]  /*0230*/  @!P2 BRA `(.L_x_0) ;  /* 0x0000000400b8a947 */ /* 0x002fea0003800000 */
[C---:B------:R-:W-:Y:S01]  /*0240*/  ISETP.GE.U32.AND P0, PT, R14.reuse, 0x8, PT ;  /* 0x000000080e00780c */ /* 0x040fe20003f06070 */
[----:B------:R-:W-:Y:S01]  /*0250*/  HFMA2 R19, -RZ, RZ, 0, 0 ;  /* 0x00000000ff137431 */ /* 0x000fe200000001ff */
[----:B------:R-:W-:Y:S02]  /*0260*/  LOP3.LUT R25, R14, 0x7, RZ, 0xc0, !PT ;  /* 0x000000070e197812 */ /* 0x000fe400078ec0ff */
[----:B------:R-:W-:Y:S02]  /*0270*/  IADD3 R18, PT, PT, R0, -R16, RZ ;  /* 0x8000001000127210 */ /* 0x000fe40007ffe0ff */
[----:B------:R-:W-:Y:S02]  /*0280*/  ISETP.NE.AND P1, PT, R25, RZ, PT ;  /* 0x000000ff1900720c */ /* 0x000fe40003f25270 */
[----:B------:R-:W-:-:S05]  /*0290*/  MOV R26, RZ ;  /* 0x000000ff001a7202 */ /* 0x000fca0000000f00 */
[----:B------:R-:W-:Y:S06]  /*02a0*/  @!P0 BRA `(.L_x_1) ;  /* 0x0000000000c48947 */ /* 0x000fec0003800000 */
[----:B------:R-:W0:Y:S01]  /*02b0*/  LDCU.64 UR4, c[0x0][0x388] ;  /* 0x00007100ff0477ac */ /* 0x000e220008000a00 */
[----:B------:R-:W-:Y:S02]  /*02c0*/  LOP3.LUT R19, R14, 0x7ffffff8, RZ, 0xc0, !PT ;  /* 0x7ffffff80e137812 */ /* 0x000fe400078ec0ff */
[----:B------:R-:W-:Y:S02]  /*02d0*/  MOV R26, RZ ;  /* 0x000000ff001a7202 */ /* 0x000fe40000000f00 */
[----:B------:R-:W-:Y:S02]  /*02e0*/  MOV R17, R18 ;  /* 0x0000001200117202 */ /* 0x000fe40000000f00 */
[----:B------:R-:W-:Y:S02]  /*02f0*/  MOV R22, R16 ;  /* 0x0000001000167202 */ /* 0x000fe40000000f00 */
[----:B------:R-:W-:Y:S01]  /*0300*/  IADD3 R20, PT, PT, -R19, RZ, RZ ;  /* 0x000000ff13147210 */ /* 0x000fe20007ffe1ff */
[----:B0-----:R-:W-:-:S04]  /*0310*/  UIADD3 UR4, UP0, UPT, UR4, 0x10, URZ ;  /* 0x0000001004047890 */ /* 0x001fc8000ff1e0ff */
[----:B------:R-:W-:-:S12]  /*0320*/  UIADD3.X UR5, UPT, UPT, URZ, UR5, URZ, UP0, !UPT ;  /* 0x00000005ff057290 */ /* 0x000fd800087fe4ff */
.L_x_2:
[----:B------:R-:W0:Y:S01]  /*0330*/  LDC.64 R12, c[0x0][0x390] ;  /* 0x0000e400ff0c7b82 */ /* 0x000e220000000a00 */
[----:B------:R-:W-:Y:S02]  /*0340*/  MOV R2, UR4 ;  /* 0x0000000400027c02 */ /* 0x000fe40008000f00 */
[----:B------:R-:W-:-:S03]  /*0350*/  MOV R3, UR5 ;  /* 0x0000000500037c02 */ /* 0x000fc60008000f00 */
[----:B------:R-:W-:-:S05]  /*0360*/  IMAD.WIDE R2, R17, 0x4, R2 ;  /* 0x0000000411027825 */ /* 0x000fca00078e0202 */
[----:B------:R-:W2:Y:S04]  /*0370*/  LDG.E R21, desc[UR6][R2.64+-0x10] ;  /* 0xfffff00602157981 */ /* 0x000ea8000c1e1900 */
[----:B------:R-:W3:Y:S04]  /*0380*/  LDG.E R23, desc[UR6][R2.64+-0xc] ;  /* 0xfffff40602177981 */ /* 0x000ee8000c1e1900 */
[----:B------:R-:W4:Y:S01]  /*0390*/  LDG.E R29, desc[UR6][R2.64+-0x8] ;  /* 0xfffff806021d7981 */ /* 0x000f22000c1e1900 */
[----:B0-----:R-:W-:-:S05]  /*03a0*/  IMAD.WIDE R12, R22, 0x4, R12 ;  /* 0x00000004160c7825 */ /* 0x001fca00078e020c */
[----:B------:R0:W2:Y:S01]  /*03b0*/  LDG.E R24, desc[UR6][R12.64] ;  /* 0x000000060c187981 */ /* 0x0000a2000c1e1900 */
[----:B------:R-:W-:-:S04]  /*03c0*/  IMAD.WIDE R10, R15, 0x4, R12 ;  /* 0x000000040f0a7825 */ /* 0x000fc800078e020c */
[C---:B------:R-:W-:Y:S02]  /*03d0*/  IMAD.WIDE R4, R15.reuse, 0x4, R10 ;  /* 0x000000040f047825 */ /* 0x040fe400078e020a */
[----:B------:R-:W3:Y:S02]  /*03e0*/  LDG.E R10, desc[UR6][R10.64] ;  /* 0x000000060a0a7981 */ /* 0x000ee4000c1e1900 */
[C---:B------:R-:W-:Y:S02]  /*03f0*/  IMAD.WIDE R6, R15.reuse, 0x4, R4 ;  /* 0x000000040f067825 */ /* 0x040fe400078e0204 */
[----:B------:R1:W4:Y:S02]  /*0400*/  LDG.E R28, desc[UR6][R4.64] ;  /* 0x00000006041c7981 */ /* 0x000324000c1e1900 */
[C---:B------:R-:W-:Y:S02]  /*0410*/  IMAD.WIDE R8, R15.reuse, 0x4, R6 ;  /* 0x000000040f087825 */ /* 0x040fe400078e0206 */
[----:B------:R-:W5:Y:S02]  /*0420*/  LDG.E R6, desc[UR6][R6.64] ;  /* 0x0000000606067981 */ /* 0x000f64000c1e1900 */
[----:B0-----:R-:W-:-:S05]  /*0430*/  IMAD.WIDE R12, R15, 0x4, R8 ;  /* 0x000000040f0c7825 */ /* 0x001fca00078e0208 */
[----:B------:R-:W5:Y:S04]  /*0440*/  LDG.E R11, desc[UR6][R12.64] ;  /* 0x000000060c0b7981 */ /* 0x000f68000c1e1900 */
[----:B------:R-:W5:Y:S04]  /*0450*/  LDG.E R7, desc[UR6][R8.64] ;  /* 0x0000000608077981 */ /* 0x000f68000c1e1900 */
[----:B------:R-:W5:Y:S04]  /*0460*/  LDG.E R9, desc[UR6][R2.64+-0x4] ;  /* 0xfffffc0602097981 */ /* 0x000f68000c1e1900 */
[----:B------:R-:W5:Y:S01]  /*0470*/  LDG.E R8, desc[UR6][R2.64+0x8] ;  /* 0x0000080602087981 */ /* 0x000f62000c1e1900 */
[----:B--2---:R-:W-:Y:S01]  /*0480*/  FFMA R24, R21, R24, R26 ;  /* 0x0000001815187223 */ /* 0x004fe2000000001a */
[----:B------:R-:W-:-:S02]  /*0490*/  IMAD.WIDE R26, R15, 0x4, R12 ;  /* 0x000000040f1a7825 */ /* 0x000fc400078e020c */
[----:B------:R-:W2:Y:S04]  /*04a0*/  LDG.E R21, desc[UR6][R2.64] ;  /* 0x0000000602157981 */ /* 0x000ea8000c1e1900 */
[----:B------:R-:W2:Y:S01]  /*04b0*/  LDG.E R12, desc[UR6][R2.64+0x4] ;  /* 0x00000406020c7981 */ /* 0x000ea2000c1e1900 */
[----:B-1----:R-:W-:-:S03]  /*04c0*/  IMAD.WIDE R4, R15, 0x4, R26 ;  /* 0x000000040f047825 */ /* 0x002fc600078e021a */
[----:B------:R-:W2:Y:S04]  /*04d0*/  LDG.E R13, desc[UR6][R2.64+0xc] ;  /* 0x00000c06020d7981 */ /* 0x000ea8000c1e1900 */
[----:B------:R-:W2:Y:S04]  /*04e0*/  LDG.E R4, desc[UR6][R4.64] ;  /* 0x0000000604047981 */ /* 0x000ea8000c1e1900 */
[----:B------:R-:W2:Y:S01]  /*04f0*/  LDG.E R3, desc[UR6][R26.64] ;  /* 0x000000061a037981 */ /* 0x000ea2000c1e1900 */
[----:B---3--:R-:W-:Y:S01]  /*0500*/  FFMA R10, R23, R10, R24 ;  /* 0x0000000a170a7223 */ /* 0x008fe20000000018 */
[----:B------:R-:W-:-:S03]  /*0510*/  IADD3 R20, PT, PT, R20, 0x8, RZ ;  /* 0x0000000814147810 */ /* 0x000fc60007ffe0ff */
[----:B----4-:R-:W-:Y:S01]  /*0520*/  FFMA R10, R29, R28, R10 ;  /* 0x0000001c1d0a7223 */ /* 0x010fe2000000000a */
[----:B------:R-:W-:Y:S02]  /*0530*/  ISETP.NE.AND P0, PT, R20, RZ, PT ;  /* 0x000000ff1400720c */ /* 0x000fe40003f05270 */
[----:B------:R-:W-:Y:S01]  /*0540*/  LEA R22, R15, R22, 0x3 ;  /* 0x000000160f167211 */ /* 0x000fe200078e18ff */
[----:B-----5:R-:W-:Y:S01]  /*0550*/  FFMA R6, R9, R6, R10 ;  /* 0x0000000609067223 */ /* 0x020fe2000000000a */
[----:B------:R-:W-:-:S03]  /*0560*/  IADD3 R17, PT, PT, R17, 0x8, RZ ;  /* 0x0000000811117810 */ /* 0x000fc60007ffe0ff */
[----:B--2---:R-:W-:-:S04]  /*0570*/  FFMA R7, R21, R7, R6 ;  /* 0x0000000715077223 */ /* 0x004fc80000000006 */
[----:B------:R-:W-:-:S04]  /*0580*/  FFMA R7, R12, R11, R7 ;  /* 0x0000000b0c077223 */ /* 0x000fc80000000007 */
[----:B------:R-:W-:-:S04]  /*0590*/  FFMA R8, R8, R3, R7 ;  /* 0x0000000308087223 */ /* 0x000fc80000000007 */
[----:B------:R-:W-:Y:S01]  /*05a0*/  FFMA R26, R13, R4, R8 ;  /* 0x000000040d1a7223 */ /* 0x000fe20000000008 */
[----:B------:R-:W-:Y:S06]  /*05b0*/  @P0 BRA `(.L_x_2) ;  /* 0xfffffffc005c0947 */ /* 0x000fec000383ffff */
.L_x_1:
[----:B------:R-:W-:Y:S05]  /*05c0*/  @!P1 BRA `(.L_x_0) ;  /* 0x0000000000d49947 */ /* 0x000fea0003800000 */
[----:B------:R-:W-:Y:S02]  /*05d0*/  ISETP.GE.U32.AND P0, PT, R25, 0x4, PT ;  /* 0x000000041900780c */ /* 0x000fe40003f06070 */
[----:B------:R-:W-:-:S04]  /*05e0*/  LOP3.LUT R17, R14, 0x3, RZ, 0xc0, !PT ;  /* 0x000000030e117812 */ /* 0x000fc800078ec0ff */
[----:B------:R-:W-:-:S07]  /*05f0*/  ISETP.NE.AND P1, PT, R17, RZ, PT ;  /* 0x000000ff1100720c */ /* 0x000fce0003f25270 */
[----:B------:R-:W-:Y:S06]  /*0600*/  @!P0 BRA `(.L_x_3) ;  /* 0x0000000000588947 */ /* 0x000fec0003800000 */
[----:B------:R-:W0:Y:S01]  /*0610*/  LDC.64 R8, c[0x0][0x390] ;  /* 0x0000e400ff087b82 */ /* 0x000e220000000a00 */
[----:B------:R-:W-:Y:S01]  /*0620*/  IMAD R7, R19, R15, R16 ;  /* 0x0000000f13077224 */ /* 0x000fe200078e0210 */
[----:B------:R-:W-:-:S06]  /*0630*/  IADD3 R5, PT, PT, R18, R19, RZ ;  /* 0x0000001312057210 */ /* 0x000fcc0007ffe0ff */
[----:B------:R-:W1:Y:S01]  /*0640*/  LDC.64 R2, c[0x0][0x388] ;  /* 0x0000e200ff027b82 */ /* 0x000e620000000a00 */
[----:B0-----:R-:W-:-:S04]  /*0650*/  IMAD.WIDE R8, R7, 0x4, R8 ;  /* 0x0000000407087825 */ /* 0x001fc800078e0208 */
[----:B------:R-:W-:Y:S02]  /*0660*/  IMAD.WIDE R10, R15, 0x4, R8 ;  /* 0x000000040f0a7825 */ /* 0x000fe400078e0208 */
[----:B------:R-:W2:Y:S02]  /*0670*/  LDG.E R8, desc[UR6][R8.64] ;  /* 0x0000000608087981 */ /* 0x000ea4000c1e1900 */
[----:B-1----:R-:W-:-:S04]  /*0680*/  IMAD.WIDE R2, R5, 0x4, R2 ;  /* 0x0000000405027825 */ /* 0x002fc800078e0202 */
[C---:B------:R-:W-:Y:S01]  /*0690*/  IMAD.WIDE R4, R15.reuse, 0x4, R10 ;  /* 0x000000040f047825 */ /* 0x040fe200078e020a */
[----:B------:R-:W2:Y:S04]  /*06a0*/  LDG.E R13, desc[UR6][R2.64] ;  /* 0x00000006020d7981 */ /* 0x000ea8000c1e1900 */
[----:B------:R-:W3:Y:S01]  /*06b0*/  LDG.E R10, desc[UR6][R10.64] ;  /* 0x000000060a0a7981 */ /* 0x000ee2000c1e1900 */
[----:B------:R-:W-:-:S03]  /*06c0*/  IMAD.WIDE R6, R15, 0x4, R4 ;  /* 0x000000040f067825 */ /* 0x000fc600078e0204 */
[----:B------:R-:W3:Y:S04]  /*06d0*/  LDG.E R12, desc[UR6][R2.64+0x4] ;  /* 0x00000406020c7981 */ /* 0x000ee8000c1e1900 */
[----:B------:R-:W4:Y:S04]  /*06e0*/  LDG.E R20, desc[UR6][R4.64] ;  /* 0x0000000604147981 */ /* 0x000f28000c1e1900 */
[----:B------:R-:W4:Y:S04]  /*06f0*/  LDG.E R21, desc[UR6][R2.64+0x8] ;  /* 0x0000080602157981 */ /* 0x000f28000c1e1900 */
[----:B------:R-:W5:Y:S04]  /*0700*/  LDG.E R23, desc[UR6][R2.64+0xc] ;  /* 0x00000c0602177981 */ /* 0x000f68000c1e1900 */
[----:B------:R-:W5:Y:S01]  /*0710*/  LDG.E R6, desc[UR6][R6.64] ;  /* 0x0000000606067981 */ /* 0x000f62000c1e1900 */
[----:B------:R-:W-:Y:S01]  /*0720*/  IADD3 R19, PT, PT, R19, 0x4, RZ ;  /* 0x0000000413137810 */ /* 0x000fe20007ffe0ff */
[----:B--2---:R-:W-:-:S04]  /*0730*/  FFMA R13, R13, R8, R26 ;  /* 0x000000080d0d7223 */ /* 0x004fc8000000001a */
[----:B---3--:R-:W-:-:S04]  /*0740*/  FFMA R12, R12, R10, R13 ;  /* 0x0000000a0c0c7223 */ /* 0x008fc8000000000d */
[----:B----4-:R-:W-:-:S04]  /*0750*/  FFMA R12, R21, R20, R12 ;  /* 0x00000014150c7223 */ /* 0x010fc8000000000c */
[----:B-----5:R-:W-:-:S07]  /*0760*/  FFMA R26, R23, R6, R12 ;  /* 0x00000006171a7223 */ /* 0x020fce000000000c */
.L_x_3:
[----:B------:R-:W-:Y:S05]  /*0770*/  @!P1 BRA `(.L_x_0) ;  /* 0x0000000000689947 */ /* 0x000fea0003800000 */
[----:B------:R-:W-:Y:S02]  /*0780*/  ISETP.NE.AND P0, PT, R17, 0x1, PT ;  /* 0x000000011100780c */ /* 0x000fe40003f05270 */
[----:B------:R-:W-:-:S04]  /*0790*/  LOP3.LUT R14, R14, 0x1, RZ, 0xc0, !PT ;  /* 0x000000010e0e7812 */ /* 0x000fc800078ec0ff */
[----:B------:R-:W-:-:S07]  /*07a0*/  ISETP.NE.U32.AND P1, PT, R14, 0x1, PT ;  /* 0x000000010e00780c */ /* 0x000fce0003f25070 */
[----:B------:R-:W0:Y:S01]  /*07b0*/  @P0 LDC.64 R8, c[0x0][0x390] ;  /* 0x0000e400ff080b82 */ /* 0x000e220000000a00 */
[C---:B------:R-:W-:Y:S01]  /*07c0*/  @P0 IMAD R13, R19.reuse, R15, R16 ;  /* 0x0000000f130d0224 */ /* 0x040fe200078e0210 */
[----:B------:R-:W-:Y:S02]  /*07d0*/  @P0 IADD3 R11, PT, PT, R18, R19, RZ ;  /* 0x00000013120b0210 */ /* 0x000fe40007ffe0ff */
[----:B------:R-:W-:-:S04]  /*07e0*/  @P0 IADD3 R19, PT, PT, R19, 0x2, RZ ;  /* 0x0000000213130810 */ /* 0x000fc80007ffe0ff */
[----:B------:R-:W1:Y:S08]  /*07f0*/  @P0 LDC.64 R6, c[0x0][0x388] ;  /* 0x0000e200ff060b82 */ /* 0x000e700000000a00 */
[----:B------:R-:W2:Y:S08]  /*0800*/  @!P1 LDC.64 R4, c[0x0][0x388] ;  /* 0x0000e200ff049b82 */ /* 0x000eb00000000a00 */
[----:B------:R-:W3:Y:S01]  /*0810*/  @!P1 LDC.64 R2, c[0x0][0x390] ;  /* 0x0000e400ff029b82 */ /* 0x000ee20000000a00 */
[----:B0-----:R-:W-:Y:S01]  /*0820*/  @P0 IMAD.WIDE R8, R13, 0x4, R8 ;  /* 0x000000040d080825 */ /* 0x001fe200078e0208 */
[----:B------:R-:W-:-:S03]  /*0830*/  @!P1 IADD3 R13, PT, PT, R18, R19, RZ ;  /* 0x00000013120d9210 */ /* 0x000fc60007ffe0ff */
[----:B------:R-:W-:Y:S01]  /*0840*/  @!P1 IMAD R19, R19, R15, R16 ;  /* 0x0000000f13139224 */ /* 0x000fe200078e0210 */
[----:B------:R-:W4:Y:S01]  /*0850*/  @P0 LDG.E R12, desc[UR6][R8.64] ;  /* 0x00000006080c0981 */ /* 0x000f22000c1e1900 */
[----:B-1----:R-:W-:-:S04]  /*0860*/  @P0 IMAD.WIDE R6, R11, 0x4, R6 ;  /* 0x000000040b060825 */ /* 0x002fc800078e0206 */
[----:B------:R-:W-:Y:S01]  /*0870*/  @P0 IMAD.WIDE R10, R15, 0x4, R8 ;  /* 0x000000040f0a0825 */ /* 0x000fe200078e0208 */
[----:B------:R-:W5:Y:S04]  /*0880*/  @P0 LDG.E R17, desc[UR6][R6.64+0x4] ;  /* 0x0000040606110981 */ /* 0x000f68000c1e1900 */
[----:B------:R-:W4:Y:S01]  /*0890*/  @P0 LDG.E R15, desc[UR6][R6.64] ;  /* 0x00000006060f0981 */ /* 0x000f22000c1e1900 */
[----:B--2---:R-:W-:-:S03]  /*08a0*/  @!P1 IMAD.WIDE R4, R13, 0x4, R4 ;  /* 0x000000040d049825 */ /* 0x004fc600078e0204 */
[----:B------:R-:W5:Y:S01]  /*08b0*/  @P0 LDG.E R10, desc[UR6][R10.64] ;  /* 0x000000060a0a0981 */ /* 0x000f62000c1e1900 */
[----:B---3--:R-:W-:-:S03]  /*08c0*/  @!P1 IMAD.WIDE R2, R19, 0x4, R2 ;  /* 0x0000000413029825 */ /* 0x008fc600078e0202 */
[----:B------:R-:W2:Y:S04]  /*08d0*/  @!P1 LDG.E R5, desc[UR6][R4.64] ;  /* 0x0000000604059981 */ /* 0x000ea8000c1e1900 */
[----:B------:R-:W2:Y:S01]  /*08e0*/  @!P1 LDG.E R2, desc[UR6][R2.64] ;  /* 0x0000000602029981 */ /* 0x000ea2000c1e1900 */
[----:B----4-:R-:W-:-:S04]  /*08f0*/  @P0 FFMA R12, R15, R12, R26 ;  /* 0x0000000c0f0c0223 */ /* 0x010fc8000000001a */
[----:B-----5:R-:W-:-:S04]  /*0900*/  @P0 FFMA R26, R17, R10, R12 ;  /* 0x0000000a111a0223 */ /* 0x020fc8000000000c */
[----:B--2---:R-:W-:-:S07]  /*0910*/  @!P1 FFMA R26, R5, R2, R26 ;  /* 0x00000002051a9223 */ /* 0x004fce000000001a */
.L_x_0:
[----:B------:R-:W0:Y:S02]  /*0920*/  LDC.64 R2, c[0x0][0x380] ;  /* 0x0000e000ff027b82 */ /* 0x000e240000000a00 */
[----:B0-----:R-:W-:-:S05]  /*0930*/  IMAD.WIDE R2, R0, 0x4, R2 ;  /* 0x0000000400027825 */ /* 0x001fca00078e0202 */
[----:B------:R-:W-:Y:S01]  /*0940*/  STG.E desc[UR6][R2.64], R26 ;  /* 0x0000001a02007986 */ /* 0x000fe2000c101906 */
[----:B------:R-:W-:Y:S05]  /*0950*/  EXIT ;  /* 0x000000000000794d */ /* 0x000fea0003800000 */
.L_x_4:
[----:B------:R-:W-:-:S00]  /*0960*/  BRA `(.L_x_4) ;  /* 0xfffffffc00fc7947 */ /* 0x000fc0000383ffff */
[----:B------:R-:W-:-:S00]  /*0970*/  NOP ;  /* 0x0000000000007918 */ /* 0x000fc00000000000 */
        /* <DEDUP_REMOVED lines=8> */
.L_x_5:


//--------------------- .nv.shared.reserved.0     --------------------------
	.section	.nv.shared.reserved.0,"aw",@nobits
	.weak		__nv_reservedSMEM_offset_0_alias
	.size		__nv_reservedSMEM_offset_0_alias, 0, 64
	.other		__nv_reservedSMEM_offset_0_alias,@"STO_CUDA_RESERVED_SHARED STV_DEFAULT"
__nv_reservedSMEM_offset_0_alias:
	.zero		0
	.zero		64


//--------------------- .nv.constant0._Z12matrix_naivePfS_S_iii --------------------------
	.section	.nv.constant0._Z12matrix_naivePfS_S_iii,"a",@progbits
	.sectionflags	@""
	.align	4
.nv.constant0._Z12matrix_naivePfS_S_iii:
	.zero		932


//--------------------- SYMBOLS --------------------------

	.type		.nv.reservedSmem.offset0,@object
	.size		.nv.reservedSmem.offset0,0x4
